//
// Generated by NVIDIA NVVM Compiler
//
// Compiler Build ID: CL-36424714
// Cuda compilation tools, release 13.0, V13.0.88
// Based on NVVM 20.0.0
//

.version 9.0
.target sm_100
.address_size 64

	// .globl	_Z15helloCudaKernelv
.extern .func  (.param .b32 func_retval0) vprintf
(
	.param .b64 vprintf_param_0,
	.param .b64 vprintf_param_1
)
;
.global .align 1 .b8 $str[23] = {72, 101, 108, 108, 111, 32, 102, 114, 111, 109, 32, 116, 104, 114, 101, 97, 100, 32, 37, 100, 33, 10};

.visible .entry _Z15helloCudaKernelv()
{
	.local .align 8 .b8 	__local_depot0[8];
	.reg .b64 	%SP;
	.reg .b64 	%SPL;
	.reg .b32 	%r<4>;
	.reg .b64 	%rd<5>;

	mov.u64 	%SPL, __local_depot0;
	cvta.local.u64 	%SP, %SPL;
	add.u64 	%rd1, %SP, 0;
	add.u64 	%rd2, %SPL, 0;
	mov.u32 	%r1, %tid.x;
	st.local.u32 	[%rd2], %r1;
	mov.u64 	%rd3, $str;
	cvta.global.u64 	%rd4, %rd3;
	{ // callseq 0, 0
	.param .b64 param0;
	st.param.b64 	[param0], %rd4;
	.param .b64 param1;
	st.param.b64 	[param1], %rd1;
	.param .b32 retval0;
	call.uni (retval0), 
	vprintf, 
	(
	param0, 
	param1
	);
	ld.param.b32 	%r2, [retval0];
	} // callseq 0
	ret;

}


// ===== COMPILED SASS (sm_100) =====

	.target	sm_100

	.elftype	@"ET_EXEC"


//--------------------- .note.nv.tkinfo           --------------------------
	.section	.note.nv.tkinfo,"",@"SHT_NOTE"
	.sectionflags	@"SHF_NOTE_NV_TKINFO"
	.tkinfo
        /*0018*/ 	.word	0x00000002
        /*0030*/ 	.string	""
        /*0030*/ 	.string	"ptxas"
        /*0030*/ 	.string	"Cuda compilation tools, release 13.0, V13.0.88"
        /*0030*/ 	.string	"Build cuda_13.0.r13.0/compiler.36424714_0"
        /*0030*/ 	.string	"-arch sm_100 -m 64 "



//--------------------- .note.nv.cuinfo           --------------------------
	.section	.note.nv.cuinfo,"",@"SHT_NOTE"
	.sectionflags	@"SHF_NOTE_NV_CUINFO"
        /*0018*/ 	.short	0x0002
        /*001a*/ 	.short	0x0064
        /*001c*/ 	.short	0x0082
	.zero		2


//--------------------- .nv.info                  --------------------------
	.section	.nv.info,"",@"SHT_CUDA_INFO"
	.align	4


	//----- nvinfo : EIATTR_REGCOUNT
	.align		4
        /*0000*/ 	.byte	0x04, 0x2f
        /*0002*/ 	.short	(.L_2 - .L_1)
	.align		4
.L_1:
        /*0004*/ 	.word	index@(_Z15helloCudaKernelv)
        /*0008*/ 	.word	0x00000018


	//----- nvinfo : EIATTR_FRAME_SIZE
	.align		4
.L_2:
        /*000c*/ 	.byte	0x04, 0x11
        /*000e*/ 	.short	(.L_4 - .L_3)
	.align		4
.L_3:
        /*0010*/ 	.word	index@(_Z15helloCudaKernelv)
        /*0014*/ 	.word	0x00000008


	//----- nvinfo : EIATTR_MIN_STACK_SIZE
	.align		4
.L_4:
        /*0018*/ 	.byte	0x04, 0x12
        /*001a*/ 	.short	(.L_6 - .L_5)
	.align		4
.L_5:
        /*001c*/ 	.word	index@(_Z15helloCudaKernelv)
        /*0020*/ 	.word	0x00000008
.L_6:


//--------------------- .nv.compat                --------------------------
	.section	.nv.compat,"",@"SHT_CUDA_COMPAT_INFO"
	.align	4
        /*0000*/ 	.byte	0x02, 0x09, 0x00, 0x00, 0x02, 0x02, 0x01, 0x00, 0x02, 0x05, 0x05, 0x00, 0x03, 0x07, 0x01, 0x01
        /*0010*/ 	.byte	0x02, 0x03, 0x00, 0x00, 0x02, 0x06, 0x01, 0x00, 0x04, 0x0b, 0x08, 0x00, 0x09, 0x00, 0x00, 0x00
        /*0020*/ 	.byte	0x00, 0x00, 0x00, 0x00


//--------------------- .nv.info._Z15helloCudaKernelv --------------------------
	.section	.nv.info._Z15helloCudaKernelv,"",@"SHT_CUDA_INFO"
	.sectionflags	@""
	.align	4


	//----- nvinfo : EIATTR_CUDA_API_VERSION
	.align		4
        /*0000*/ 	.byte	0x04, 0x37
        /*0002*/ 	.short	(.L_8 - .L_7)
.L_7:
        /*0004*/ 	.word	0x00000082


	//----- nvinfo : EIATTR_SPARSE_MMA_MASK
	.align		4
.L_8:
        /*0008*/ 	.byte	0x03, 0x50
        /*000a*/ 	.short	0x0000


	//----- nvinfo : EIATTR_MAXREG_COUNT
	.align		4
        /*000c*/ 	.byte	0x03, 0x1b
        /*000e*/ 	.short	0x00ff


	//----- nvinfo : EIATTR_EXTERNS
	.align		4
        /*0010*/ 	.byte	0x04, 0x0f
        /*0012*/ 	.short	(.L_10 - .L_9)


	//   ....[0]....
	.align		4
.L_9:
        /*0014*/ 	.word	index@(vprintf)


	//----- nvinfo : EIATTR_MERCURY_ISA_VERSION
	.align		4
.L_10:
        /*0018*/ 	.byte	0x03, 0x5f
        /*001a*/ 	.short	0x0101


	//----- nvinfo : EIATTR_VRC_CTA_INIT_COUNT
	.align		4
        /*001c*/ 	.byte	0x02, 0x4a
	.zero		1
	.zero		1


	//----- nvinfo : EIATTR_SYSCALL_OFFSETS
	.align		4
        /*0020*/ 	.byte	0x04, 0x46
        /*0022*/ 	.short	(.L_12 - .L_11)


	//   ....[0]....
.L_11:
        /*0024*/ 	.word	0x000000e0


	//----- nvinfo : EIATTR_EXIT_INSTR_OFFSETS
	.align		4
.L_12:
        /*0028*/ 	.byte	0x04, 0x1c
        /*002a*/ 	.short	(.L_14 - .L_13)


	//   ....[0]....
.L_13:
        /*002c*/ 	.word	0x000000f0


	//----- nvinfo : EIATTR_SW_WAR
	.align		4
.L_14:
        /*0030*/ 	.byte	0x04, 0x36
        /*0032*/ 	.short	(.L_16 - .L_15)
.L_15:
        /*0034*/ 	.word	0x00000008
.L_16:


//--------------------- .nv.callgraph             --------------------------
	.section	.nv.callgraph,"",@"SHT_CUDA_CALLGRAPH"
	.align	4
	.sectionentsize	8
	.align		4
        /*0000*/ 	.word	0x00000000
	.align		4
        /*0004*/ 	.word	0xffffffff
	.align		4
        /*0008*/ 	.word	index@(_Z15helloCudaKernelv)
	.align		4
        /*000c*/ 	.word	index@(vprintf)
	.align		4
        /*0010*/ 	.word	0x00000000
	.align		4
        /*0014*/ 	.word	0xfffffffe
	.align		4
        /*0018*/ 	.word	0x00000000
	.align		4
        /*001c*/ 	.word	0xfffffffd
	.align		4
        /*0020*/ 	.word	0x00000000
	.align		4
        /*0024*/ 	.word	0xfffffffc


//--------------------- .nv.constant4             --------------------------
	.section	.nv.constant4,"a",@progbits
	.align	8
	.align		8
.nv.constant4:
        /*0000*/ 	.dword	vprintf
	.align		8
        /*0008*/ 	.dword	$str


//--------------------- .text._Z15helloCudaKernelv --------------------------
	.section	.text._Z15helloCudaKernelv,"ax",@progbits
	.align	128
        .global         _Z15helloCudaKernelv
        .type           _Z15helloCudaKernelv,@function
        .size           _Z15helloCudaKernelv,(.L_x_2 - _Z15helloCudaKernelv)
        .other          _Z15helloCudaKernelv,@"STO_CUDA_ENTRY STV_DEFAULT"
_Z15helloCudaKernelv:
.text._Z15helloCudaKernelv:
[----:B------:R-:W0:Y:S01]  /*0000*/  LDC R1, c[0x0][0x37c] ;  /* 0x0000df00ff017b82 */ /* 0x000e220000000800 */
[----:B------:R-:W1:Y:S01]  /*0010*/  S2R R8, SR_TID.X ;  /* 0x0000000000087919 */ /* 0x000e620000002100 */
[----:B0-----:R-:W-:Y:S01]  /*0020*/  VIADD R1, R1, 0xfffffff8 ;  /* 0xfffffff801017836 */ /* 0x001fe20000000000 */
[----:B------:R-:W-:Y:S01]  /*0030*/  MOV R0, 0x0 ;  /* 0x0000000000007802 */ /* 0x000fe20000000f00 */
[----:B------:R-:W0:Y:S04]  /*0040*/  LDCU UR4, c[0x0][0x2f8] ;  /* 0x00005f00ff0477ac */ /* 0x000e280008000800 */
[----:B------:R2:W3:Y:S01]  /*0050*/  LDC.64 R2, c[0x4][R0] ;  /* 0x0100000000027b82 */ /* 0x0004e20000000a00 */
[----:B------:R-:W4:Y:S01]  /*0060*/  LDCU.64 UR6, c[0x4][0x8] ;  /* 0x01000100ff0677ac */ /* 0x000f220008000a00 */
[----:B------:R-:W5:Y:S01]  /*0070*/  LDCU UR5, c[0x0][0x2fc] ;  /* 0x00005f80ff0577ac */ /* 0x000f620008000800 */
[----:B0-----:R-:W-:Y:S01]  /*0080*/  IADD3 R6, P0, PT, R1, UR4, RZ ;  /* 0x0000000401067c10 */ /* 0x001fe2000ff1e0ff */
[----:B----4-:R-:W-:Y:S01]  /*0090*/  IMAD.U32 R4, RZ, RZ, UR6 ;  /* 0x00000006ff047e24 */ /* 0x010fe2000f8e00ff */
[----:B------:R-:W-:-:S03]  /*00a0*/  MOV R5, UR7 ;  /* 0x0000000700057c02 */ /* 0x000fc60008000f00 */
[----:B-----5:R-:W-:Y:S01]  /*00b0*/  IMAD.X R7, RZ, RZ, UR5, P0 ;  /* 0x00000005ff077e24 */ /* 0x020fe200080e06ff */
[----:B-1----:R2:W-:Y:S07]  /*00c0*/  STL [R1], R8 ;  /* 0x0000000801007387 */ /* 0x0025ee0000100800 */
[----:B------:R-:W-:-:S07]  /*00d0*/  LEPC R20, `(.L_x_0) ;  /* 0x000000001014794e */ /* 0x000fce0000000000 */
[----:B--23--:R-:W-:Y:S05]  /*00e0*/  CALL.ABS.NOINC R2 ;  /* 0x0000000002007343 */ /* 0x00cfea0003c00000 */
.L_x_0:
[----:B------:R-:W-:Y:S05]  /*00f0*/  EXIT ;  /* 0x000000000000794d */ /* 0x000fea0003800000 */
.L_x_1:
[----:B------:R-:W-:-:S00]  /*0100*/  BRA `(.L_x_1) ;  /* 0xfffffffc00fc7947 */ /* 0x000fc0000383ffff */
[----:B------:R-:W-:-:S00]  /*0110*/  NOP ;  /* 0x0000000000007918 */ /* 0x000fc00000000000 */
        /* <DEDUP_REMOVED lines=14> */
.L_x_2:


//--------------------- .nv.global.init           --------------------------
	.section	.nv.global.init,"aw",@progbits
.nv.global.init:
	.type		$str,@object
	.size		$str,(.L_0 - $str)
$str:
        /*0000*/ 	.byte	0x48, 0x65, 0x6c, 0x6c, 0x6f, 0x20, 0x66, 0x72, 0x6f, 0x6d, 0x20, 0x74, 0x68, 0x72, 0x65, 0x61
        /*0010*/ 	.byte	0x64, 0x20, 0x25, 0x64, 0x21, 0x0a, 0x00
.L_0:


//--------------------- .nv.shared.reserved.0     --------------------------
	.section	.nv.shared.reserved.0,"aw",@nobits
	.weak		__nv_reservedSMEM_offset_0_alias
	.size		__nv_reservedSMEM_offset_0_alias, 0, 64
	.other		__nv_reservedSMEM_offset_0_alias,@"STO_CUDA_RESERVED_SHARED STV_DEFAULT"
__nv_reservedSMEM_offset_0_alias:
	.zero		0
	.zero		64


//--------------------- .nv.constant0._Z15helloCudaKernelv --------------------------
	.section	.nv.constant0._Z15helloCudaKernelv,"a",@progbits
	.sectionflags	@""
	.align	4
.nv.constant0._Z15helloCudaKernelv:
	.zero		896


//--------------------- SYMBOLS --------------------------

	.type		.nv.reservedSmem.offset0,@object
	.size		.nv.reservedSmem.offset0,0x4
	.type		vprintf,@function
